	.headerflags	@"EF_CUDA_TEXMODE_UNIFIED EF_CUDA_64BIT_ADDRESS EF_CUDA_ACCELERATORS EF_CUDA_SM90 EF_CUDA_VIRTUAL_SM(EF_CUDA_SM90)"
	.elftype	@"ET_EXEC"


//--------------------- .nv.info                  --------------------------
	.section	.nv.info,"",@"SHT_CUDA_INFO"
	.align	4


	//----- nvinfo : EIATTR_REGCOUNT
	.align		4
        /*0000*/ 	.byte	0x04, 0x2f
        /*0002*/ 	.short	(.L_3 - .L_2)
	.align		4
.L_2:
        /*0004*/ 	.word	index@(triton_poi_fused_cat_0)
        /*0008*/ 	.word	0x0000001c


	//----- nvinfo : EIATTR_MIN_STACK_SIZE
	.align		4
.L_3:
        /*000c*/ 	.byte	0x04, 0x12
        /*000e*/ 	.short	(.L_5 - .L_4)
	.align		4
.L_4:
        /*0010*/ 	.word	index@(triton_poi_fused_cat_0)
        /*0014*/ 	.word	0x00000020


	//----- nvinfo : EIATTR_FRAME_SIZE
	.align		4
.L_5:
        /*0018*/ 	.byte	0x04, 0x11
        /*001a*/ 	.short	(.L_7 - .L_6)
	.align		4
.L_6:
        /*001c*/ 	.word	index@(triton_poi_fused_cat_0)
        /*0020*/ 	.word	0x00000020


	//----- nvinfo : EIATTR_MIN_STACK_SIZE
	.align		4
.L_7:
        /*0024*/ 	.byte	0x04, 0x12
        /*0026*/ 	.short	(.L_9 - .L_8)
	.align		4
.L_8:
        /*0028*/ 	.word	index@(triton_poi_fused_cat_0)
        /*002c*/ 	.word	0x00000020
.L_9:


//--------------------- .nv.info.triton_poi_fused_cat_0 --------------------------
	.section	.nv.info.triton_poi_fused_cat_0,"",@"SHT_CUDA_INFO"
	.sectionflags	@""
	.align	4


	//----- nvinfo : EIATTR_CUDA_API_VERSION
	.align		4
        /*0000*/ 	.byte	0x04, 0x37
        /*0002*/ 	.short	(.L_11 - .L_10)
.L_10:
        /*0004*/ 	.word	0x0000007c


	//----- nvinfo : EIATTR_KPARAM_INFO
	.align		4
.L_11:
        /*0008*/ 	.byte	0x04, 0x17
        /*000a*/ 	.short	(.L_13 - .L_12)
.L_12:
        /*000c*/ 	.word	0x00000000
        /*0010*/ 	.short	0x0003
        /*0012*/ 	.short	0x0018
        /*0014*/ 	.byte	0x00, 0xf0, 0x11, 0x00


	//----- nvinfo : EIATTR_KPARAM_INFO
	.align		4
.L_13:
        /*0018*/ 	.byte	0x04, 0x17
        /*001a*/ 	.short	(.L_15 - .L_14)
.L_14:
        /*001c*/ 	.word	0x00000000
        /*0020*/ 	.short	0x0002
        /*0022*/ 	.short	0x0010
        /*0024*/ 	.byte	0x00, 0xf4, 0x21, 0x00


	//----- nvinfo : EIATTR_KPARAM_INFO
	.align		4
.L_15:
        /*0028*/ 	.byte	0x04, 0x17
        /*002a*/ 	.short	(.L_17 - .L_16)
.L_16:
        /*002c*/ 	.word	0x00000000
        /*0030*/ 	.short	0x0001
        /*0032*/ 	.short	0x0008
        /*0034*/ 	.byte	0x00, 0xf4, 0x21, 0x00


	//----- nvinfo : EIATTR_KPARAM_INFO
	.align		4
.L_17:
        /*0038*/ 	.byte	0x04, 0x17
        /*003a*/ 	.short	(.L_19 - .L_18)
.L_18:
        /*003c*/ 	.word	0x00000000
        /*0040*/ 	.short	0x0000
        /*0042*/ 	.short	0x0000
        /*0044*/ 	.byte	0x00, 0xf4, 0x21, 0x00


	//----- nvinfo : EIATTR_SPARSE_MMA_MASK
	.align		4
.L_19:
        /*0048*/ 	.byte	0x03, 0x50
        /*004a*/ 	.short	0x0000


	//----- nvinfo : EIATTR_MAXREG_COUNT
	.align		4
        /*004c*/ 	.byte	0x03, 0x1b
        /*004e*/ 	.short	0x00ff


	//----- nvinfo : EIATTR_EXIT_INSTR_OFFSETS
	.align		4
        /*0050*/ 	.byte	0x04, 0x1c
        /*0052*/ 	.short	(.L_21 - .L_20)


	//   ....[0]....
.L_20:
        /*0054*/ 	.word	0x00001ec0


	//   ....[1]....
        /*0058*/ 	.word	0x00001ee0


	//----- nvinfo : EIATTR_REQNTID
	.align		4
.L_21:
        /*005c*/ 	.byte	0x04, 0x10
        /*005e*/ 	.short	(.L_23 - .L_22)
.L_22:
        /*0060*/ 	.word	0x00000080
        /*0064*/ 	.word	0x00000001
        /*0068*/ 	.word	0x00000001


	//----- nvinfo : EIATTR_CRS_STACK_SIZE
	.align		4
.L_23:
        /*006c*/ 	.byte	0x04, 0x1e
        /*006e*/ 	.short	(.L_25 - .L_24)
.L_24:
        /*0070*/ 	.word	0x00000000


	//----- nvinfo : EIATTR_CBANK_PARAM_SIZE
	.align		4
.L_25:
        /*0074*/ 	.byte	0x03, 0x19
        /*0076*/ 	.short	0x001c


	//----- nvinfo : EIATTR_PARAM_CBANK
	.align		4
        /*0078*/ 	.byte	0x04, 0x0a
        /*007a*/ 	.short	(.L_27 - .L_26)
	.align		4
.L_26:
        /*007c*/ 	.word	index@(.nv.constant0.triton_poi_fused_cat_0)
        /*0080*/ 	.short	0x0210
        /*0082*/ 	.short	0x001c


	//----- nvinfo : EIATTR_SW_WAR
	.align		4
.L_27:
        /*0084*/ 	.byte	0x04, 0x36
        /*0086*/ 	.short	(.L_29 - .L_28)
.L_28:
        /*0088*/ 	.word	0x00000008
.L_29:


//--------------------- .nv.callgraph             --------------------------
	.section	.nv.callgraph,"",@"SHT_CUDA_CALLGRAPH"
	.align	4
	.sectionentsize	8
	.align		4
        /*0000*/ 	.word	0x00000000
	.align		4
        /*0004*/ 	.word	0xffffffff
	.align		4
        /*0008*/ 	.word	0x00000000
	.align		4
        /*000c*/ 	.word	0xfffffffe
	.align		4
        /*0010*/ 	.word	0x00000000
	.align		4
        /*0014*/ 	.word	0xfffffffd
	.align		4
        /*0018*/ 	.word	0x00000000
	.align		4
        /*001c*/ 	.word	0xfffffffc


//--------------------- .nv.constant4             --------------------------
	.section	.nv.constant4,"a",@progbits
	.align	8
	.align		8
.nv.constant4:
        /*0000*/ 	.dword	_$_str
	.align		8
        /*0008*/ 	.dword	__cudart_i2opi_f


//--------------------- .text.triton_poi_fused_cat_0 --------------------------
	.section	.text.triton_poi_fused_cat_0,"ax",@progbits
	.align	128
        .global         triton_poi_fused_cat_0
        .type           triton_poi_fused_cat_0,@function
        .size           triton_poi_fused_cat_0,(.L_x_13 - triton_poi_fused_cat_0)
        .other          triton_poi_fused_cat_0,@"STO_CUDA_ENTRY STV_DEFAULT"
triton_poi_fused_cat_0:
.text.triton_poi_fused_cat_0:
[----:B------:R-:W0:Y:S01]  /*0000*/  LDC R1, c[0x0][0x28] ;  /* 0x00000a00ff017b82 */ /* 0x000e220000000800 */
[----:B------:R-:W1:Y:S07]  /*0010*/  S2R R0, SR_TID.X ;  /* 0x0000000000007919 */ /* 0x000e6e0000002100 */
[----:B------:R-:W2:Y:S01]  /*0020*/  LDC.64 R10, c[0x0][0x210] ;  /* 0x00008400ff0a7b82 */ /* 0x000ea20000000a00 */
[----:B------:R-:W-:Y:S01]  /*0030*/  ULDC.64 UR4, c[0x0][0x208] ;  /* 0x0000820000047ab9 */ /* 0x000fe20000000a00 */
[----:B0-----:R-:W-:Y:S01]  /*0040*/  VIADD R1, R1, 0xffffffe0 ;  /* 0xffffffe001017836 */ /* 0x001fe20000000000 */
[----:B------:R-:W0:Y:S05]  /*0050*/  S2R R3, SR_CTAID.X ;  /* 0x0000000000037919 */ /* 0x000e2a0000002500 */
[----:B------:R-:W3:Y:S01]  /*0060*/  LDC.64 R8, c[0x0][0x218] ;  /* 0x00008600ff087b82 */ /* 0x000ee20000000a00 */
[----:B-1----:R-:W-:-:S05]  /*0070*/  IMAD.SHL.U32 R0, R0, 0x2, RZ ;  /* 0x0000000200007824 */ /* 0x002fca00078e00ff */
[----:B------:R-:W-:-:S05]  /*0080*/  LOP3.LUT R0, R0, 0xfe, RZ, 0xc0, !PT ;  /* 0x000000fe00007812 */ /* 0x000fca00078ec0ff */
[----:B0-----:R-:W-:-:S04]  /*0090*/  IMAD R12, R3, 0x100, R0 ;  /* 0x00000100030c7824 */ /* 0x001fc800078e0200 */
[----:B------:R-:W-:-:S04]  /*00a0*/  IMAD.HI R16, R12, 0x38e38e39, RZ ;  /* 0x38e38e390c107827 */ /* 0x000fc800078e02ff */
[----:B------:R-:W-:Y:S01]  /*00b0*/  VIADD R17, R12, 0x1 ;  /* 0x000000010c117836 */ /* 0x000fe20000000000 */
[----:B------:R-:W-:-:S04]  /*00c0*/  SHF.R.U32.HI R3, RZ, 0x1f, R16 ;  /* 0x0000001fff037819 */ /* 0x000fc80000011610 */
[----:B------:R-:W-:Y:S01]  /*00d0*/  LEA.HI.SX32 R16, R16, R3, 0x1b ;  /* 0x0000000310107211 */ /* 0x000fe200078fdaff */
[----:B------:R-:W-:-:S04]  /*00e0*/  IMAD.HI R3, R17, 0x38e38e39, RZ ;  /* 0x38e38e3911037827 */ /* 0x000fc800078e02ff */
[----:B------:R-:W-:Y:S01]  /*00f0*/  IMAD R13, R16, -0x90, R12 ;  /* 0xffffff70100d7824 */ /* 0x000fe200078e020c */
[----:B------:R-:W-:-:S03]  /*0100*/  SHF.R.U32.HI R4, RZ, 0x1f, R3 ;  /* 0x0000001fff047819 */ /* 0x000fc60000011603 */
[----:B------:R-:W-:Y:S01]  /*0110*/  VIADD R0, R13, 0xfffffff0 ;  /* 0xfffffff00d007836 */ /* 0x000fe20000000000 */
[----:B------:R-:W-:-:S04]  /*0120*/  LEA.HI.SX32 R4, R3, R4, 0x1b ;  /* 0x0000000403047211 */ /* 0x000fc800078fdaff */
[----:B------:R-:W-:Y:S01]  /*0130*/  PRMT R2, R0, 0x9910, RZ ;  /* 0x0000991000027816 */ /* 0x000fe200000000ff */
[----:B------:R-:W-:Y:S01]  /*0140*/  IMAD R17, R4, -0x90, R17 ;  /* 0xffffff7004117824 */ /* 0x000fe200078e0211 */
[----:B------:R-:W-:Y:S02]  /*0150*/  ISETP.GE.U32.AND P1, PT, R0, 0x40, PT ;  /* 0x000000400000780c */ /* 0x000fe40003f26070 */
[----:B------:R-:W-:Y:S02]  /*0160*/  SHF.R.S32.HI R2, RZ, 0xf, R2 ;  /* 0x0000000fff027819 */ /* 0x000fe40000011402 */
[----:B------:R-:W-:Y:S02]  /*0170*/  ISETP.LT.AND P4, PT, R12, 0x240, !P1 ;  /* 0x000002400c00780c */ /* 0x000fe40004f81270 */
[----:B------:R-:W-:-:S04]  /*0180*/  LOP3.LUT R5, R2, 0xffff, RZ, 0xc0, !PT ;  /* 0x0000ffff02057812 */ /* 0x000fc800078ec0ff */
[----:B------:R-:W-:-:S04]  /*0190*/  LEA.HI R5, R5, R0, RZ, 0x14 ;  /* 0x0000000005057211 */ /* 0x000fc800078fa0ff */
[C---:B------:R-:W-:Y:S02]  /*01a0*/  LOP3.LUT R2, R5.reuse, 0xffff, RZ, 0xc0, !PT ;  /* 0x0000ffff05027812 */ /* 0x040fe400078ec0ff */
[----:B------:R-:W-:Y:S02]  /*01b0*/  LOP3.LUT R5, R5, 0xfff0, RZ, 0xc0, !PT ;  /* 0x0000fff005057812 */ /* 0x000fe400078ec0ff */
[----:B------:R-:W-:-:S03]  /*01c0*/  SHF.R.U32.HI R2, RZ, 0x4, R2 ;  /* 0x00000004ff027819 */ /* 0x000fc60000011602 */
[----:B------:R-:W-:Y:S01]  /*01d0*/  IMAD.MOV R5, RZ, RZ, -R5 ;  /* 0x000000ffff057224 */ /* 0x000fe200078e0a05 */
[----:B------:R-:W-:-:S04]  /*01e0*/  PRMT R6, R2, 0x8880, RZ ;  /* 0x0000888002067816 */ /* 0x000fc800000000ff */
[----:B------:R-:W-:Y:S02]  /*01f0*/  PRMT R3, R6, 0x7710, RZ ;  /* 0x0000771006037816 */ /* 0x000fe400000000ff */
[----:B------:R-:W-:Y:S02]  /*0200*/  PRMT R5, R5, 0x7710, RZ ;  /* 0x0000771005057816 */ /* 0x000fe400000000ff */
[----:B------:R-:W-:Y:S01]  /*0210*/  SHF.R.U32.HI R4, RZ, 0xd, R3 ;  /* 0x0000000dff047819 */ /* 0x000fe20000011603 */
[----:B------:R-:W-:-:S03]  /*0220*/  VIADD R3, R17, 0xfffffff0 ;  /* 0xfffffff011037836 */ /* 0x000fc60000000000 */
[----:B------:R-:W-:Y:S02]  /*0230*/  LOP3.LUT R7, R4, 0x3, RZ, 0xc0, !PT ;  /* 0x0000000304077812 */ /* 0x000fe400078ec0ff */
[----:B------:R-:W-:-:S03]  /*0240*/  PRMT R4, R3, 0x9910, RZ ;  /* 0x0000991003047816 */ /* 0x000fc600000000ff */
[----:B------:R-:W-:Y:S01]  /*0250*/  IMAD.IADD R7, R2, 0x1, R7 ;  /* 0x0000000102077824 */ /* 0x000fe200078e0207 */
[----:B------:R-:W-:-:S04]  /*0260*/  SHF.R.S32.HI R4, RZ, 0xf, R4 ;  /* 0x0000000fff047819 */ /* 0x000fc80000011404 */
[----:B------:R-:W-:Y:S02]  /*0270*/  LOP3.LUT R7, R7, 0xfc, RZ, 0xc0, !PT ;  /* 0x000000fc07077812 */ /* 0x000fe400078ec0ff */
[----:B------:R-:W-:Y:S01]  /*0280*/  LOP3.LUT R14, R4, 0xffff, RZ, 0xc0, !PT ;  /* 0x0000ffff040e7812 */ /* 0x000fe200078ec0ff */
[----:B------:R-:W-:Y:S02]  /*0290*/  IMAD.IADD R4, R0, 0x1, R5 ;  /* 0x0000000100047824 */ /* 0x000fe400078e0205 */
[----:B------:R-:W-:Y:S01]  /*02a0*/  IMAD.MOV R7, RZ, RZ, -R7 ;  /* 0x000000ffff077224 */ /* 0x000fe200078e0a07 */
[----:B------:R-:W-:Y:S01]  /*02b0*/  LEA.HI R14, R14, R3, RZ, 0x14 ;  /* 0x000000030e0e7211 */ /* 0x000fe200078fa0ff */
[----:B------:R-:W-:Y:S01]  /*02c0*/  IMAD.MOV.U32 R0, RZ, RZ, RZ ;  /* 0x000000ffff007224 */ /* 0x000fe200078e00ff */
[----:B------:R-:W-:Y:S02]  /*02d0*/  PRMT R5, R4, 0x9910, RZ ;  /* 0x0000991004057816 */ /* 0x000fe400000000ff */
[----:B------:R-:W-:-:S02]  /*02e0*/  PRMT R7, R7, 0x7710, RZ ;  /* 0x0000771007077816 */ /* 0x000fc400000000ff */
[----:B------:R-:W-:Y:S01]  /*02f0*/  LOP3.LUT R15, R14, 0xffff, RZ, 0xc0, !PT ;  /* 0x0000ffff0e0f7812 */ /* 0x000fe200078ec0ff */
[----:B------:R-:W-:Y:S02]  /*0300*/  IMAD R5, R16, 0x10, R5 ;  /* 0x0000001010057824 */ /* 0x000fe400078e0205 */
[----:B------:R-:W-:Y:S01]  /*0310*/  IMAD.IADD R2, R2, 0x1, R7 ;  /* 0x0000000102027824 */ /* 0x000fe200078e0207 */
[----:B------:R-:W-:Y:S01]  /*0320*/  SHF.R.U32.HI R15, RZ, 0x4, R15 ;  /* 0x00000004ff0f7819 */ /* 0x000fe2000001160f */
[----:B--2---:R-:W-:-:S03]  /*0330*/  IMAD.WIDE R6, R5, 0x4, R10 ;  /* 0x0000000405067825 */ /* 0x004fc600078e020a */
[----:B------:R-:W-:Y:S02]  /*0340*/  LOP3.LUT R2, R2, 0xffff, RZ, 0xc0, !PT ;  /* 0x0000ffff02027812 */ /* 0x000fe400078ec0ff */
[----:B------:R-:W-:Y:S01]  /*0350*/  PRMT R18, R15, 0x8880, RZ ;  /* 0x000088800f127816 */ /* 0x000fe200000000ff */
[----:B------:R-:W2:Y:S01]  /*0360*/  @P4 LDG.E.EL R0, desc[UR4][R6.64] ;  /* 0x0000000406004981 */ /* 0x000ea2000c2e1900 */
[----:B------:R-:W-:Y:S01]  /*0370*/  PRMT R19, R2, 0x8880, RZ ;  /* 0x0000888002137816 */ /* 0x000fe200000000ff */
[----:B------:R-:W-:Y:S01]  /*0380*/  IMAD.MOV.U32 R2, RZ, RZ, RZ ;  /* 0x000000ffff027224 */ /* 0x000fe200078e00ff */
[----:B------:R-:W-:-:S03]  /*0390*/  PRMT R18, R18, 0x7710, RZ ;  /* 0x0000771012127816 */ /* 0x000fc600000000ff */
[----:B---3--:R-:W-:Y:S01]  /*03a0*/  IMAD.WIDE R4, R19, 0x4, R8 ;  /* 0x0000000413047825 */ /* 0x008fe200078e0208 */
[----:B------:R-:W-:-:S04]  /*03b0*/  SHF.R.U32.HI R18, RZ, 0xd, R18 ;  /* 0x0000000dff127819 */ /* 0x000fc80000011612 */
[----:B------:R-:W-:Y:S01]  /*03c0*/  LOP3.LUT R18, R18, 0x3, RZ, 0xc0, !PT ;  /* 0x0000000312127812 */ /* 0x000fe200078ec0ff */
[----:B------:R0:W3:Y:S04]  /*03d0*/  @P4 LDG.E.EL R2, desc[UR4][R4.64] ;  /* 0x0000000404024981 */ /* 0x0000e8000c2e1900 */
[----:B------:R-:W-:Y:S01]  /*03e0*/  IMAD.IADD R18, R15, 0x1, R18 ;  /* 0x000000010f127824 */ /* 0x000fe200078e0212 */
[----:B------:R-:W-:-:S04]  /*03f0*/  LOP3.LUT R14, R14, 0xfff0, RZ, 0xc0, !PT ;  /* 0x0000fff00e0e7812 */ /* 0x000fc800078ec0ff */
[----:B------:R-:W-:Y:S01]  /*0400*/  LOP3.LUT R18, R18, 0xfc, RZ, 0xc0, !PT ;  /* 0x000000fc12127812 */ /* 0x000fe200078ec0ff */
[----:B------:R-:W-:-:S04]  /*0410*/  IMAD.MOV R14, RZ, RZ, -R14 ;  /* 0x000000ffff0e7224 */ /* 0x000fc800078e0a0e */
[----:B------:R-:W-:Y:S01]  /*0420*/  IMAD.MOV R18, RZ, RZ, -R18 ;  /* 0x000000ffff127224 */ /* 0x000fe200078e0a12 */
[----:B------:R-:W-:-:S04]  /*0430*/  PRMT R14, R14, 0x7710, RZ ;  /* 0x000077100e0e7816 */ /* 0x000fc800000000ff */
[----:B------:R-:W-:Y:S01]  /*0440*/  PRMT R18, R18, 0x7710, RZ ;  /* 0x0000771012127816 */ /* 0x000fe200000000ff */
[----:B------:R-:W-:Y:S01]  /*0450*/  IMAD.IADD R3, R3, 0x1, R14 ;  /* 0x0000000103037824 */ /* 0x000fe200078e020e */
[----:B------:R-:W-:-:S03]  /*0460*/  ISETP.GE.AND P2, PT, R13, 0x10, PT ;  /* 0x000000100d00780c */ /* 0x000fc60003f46270 */
[----:B------:R-:W-:Y:S01]  /*0470*/  IMAD.IADD R15, R15, 0x1, R18 ;  /* 0x000000010f0f7824 */ /* 0x000fe200078e0212 */
[----:B------:R-:W-:Y:S02]  /*0480*/  PRMT R3, R3, 0x9910, RZ ;  /* 0x0000991003037816 */ /* 0x000fe400000000ff */
[----:B------:R-:W-:Y:S02]  /*0490*/  ISETP.LT.AND P0, PT, R12, 0x240, !P2 ;  /* 0x000002400c00780c */ /* 0x000fe40005701270 */
[----:B------:R-:W-:Y:S01]  /*04a0*/  LOP3.LUT R15, R15, 0xffff, RZ, 0xc0, !PT ;  /* 0x0000ffff0f0f7812 */ /* 0x000fe200078ec0ff */
[C---:B0-----:R-:W-:Y:S02]  /*04b0*/  IMAD R5, R16.reuse, 0x10, R13 ;  /* 0x0000001010057824 */ /* 0x041fe400078e020d */
[----:B------:R-:W-:Y:S01]  /*04c0*/  IMAD R3, R16, 0x10, R3 ;  /* 0x0000001010037824 */ /* 0x000fe200078e0203 */
[----:B------:R-:W-:Y:S01]  /*04d0*/  PRMT R23, R15, 0x8880, RZ ;  /* 0x000088800f177816 */ /* 0x000fe200000000ff */
[----:B------:R-:W-:Y:S01]  /*04e0*/  IMAD.MOV.U32 R19, RZ, RZ, RZ ;  /* 0x000000ffff137224 */ /* 0x000fe200078e00ff */
[----:B------:R-:W-:Y:S01]  /*04f0*/  CS2R R14, SRZ ;  /* 0x00000000000e7805 */ /* 0x000fe2000001ff00 */
[----:B------:R-:W-:-:S02]  /*0500*/  IMAD.MOV.U32 R20, RZ, RZ, RZ ;  /* 0x000000ffff147224 */ /* 0x000fc400078e00ff */
[----:B------:R-:W-:-:S04]  /*0510*/  IMAD.WIDE R4, R5, 0x4, R10 ;  /* 0x0000000405047825 */ /* 0x000fc800078e020a */
[----:B------:R-:W-:Y:S01]  /*0520*/  IMAD.WIDE R6, R3, 0x4, R10 ;  /* 0x0000000403067825 */ /* 0x000fe200078e020a */
[----:B------:R-:W4:Y:S03]  /*0530*/  @P0 LDG.E.EL.64 R14, desc[UR4][R4.64] ;  /* 0x00000004040e0981 */ /* 0x000f26000c2e1b00 */
[----:B------:R-:W-:Y:S01]  /*0540*/  IMAD.WIDE R22, R23, 0x4, R8 ;  /* 0x0000000417167825 */ /* 0x000fe200078e0208 */
[----:B------:R-:W5:Y:S04]  /*0550*/  @P4 LDG.E.EL R19, desc[UR4][R6.64] ;  /* 0x0000000406134981 */ /* 0x000f68000c2e1900 */
[----:B------:R-:W5:Y:S01]  /*0560*/  @P4 LDG.E.EL R20, desc[UR4][R22.64] ;  /* 0x0000000416144981 */ /* 0x000f62000c2e1900 */
[----:B------:R-:W-:Y:S01]  /*0570*/  BSSY B0, `(.L_x_0) ;  /* 0x000004d000007945 */ /* 0x000fe20003800000 */
[----:B------:R-:W-:-:S02]  /*0580*/  ISETP.GE.AND P3, PT, R12, 0x240, PT ;  /* 0x000002400c00780c */ /* 0x000fc40003f66270 */
[----:B--2---:R-:W-:Y:S02]  /*0590*/  SEL R0, R0, RZ, P4 ;  /* 0x000000ff00007207 */ /* 0x004fe40002000000 */
[----:B---3--:R-:W-:-:S05]  /*05a0*/  SEL R3, R2, RZ, P4 ;  /* 0x000000ff02037207 */ /* 0x008fca0002000000 */
[----:B------:R-:W-:-:S04]  /*05b0*/  FMUL R18, R0, R3 ;  /* 0x0000000300127220 */ /* 0x000fc80000400000 */
[----:B------:R-:W-:-:S06]  /*05c0*/  FMUL R0, R18, 0.63661974668502807617 ;  /* 0x3f22f98312007820 */ /* 0x000fcc0000400000 */
[----:B------:R-:W0:Y:S01]  /*05d0*/  F2I.FTZ.NTZ R0, R0 ;  /* 0x0000000000007305 */ /* 0x000e220000213100 */
[----:B------:R-:W-:-:S05]  /*05e0*/  FADD.FTZ R21, |R18|, -RZ ;  /* 0x800000ff12157221 */ /* 0x000fca0000010200 */
[----:B------:R-:W-:Y:S02]  /*05f0*/  FSETP.GE.AND P5, PT, R21, 105615, PT ;  /* 0x47ce47801500780b */ /* 0x000fe40003fa6000 */
[----:B0-----:R-:W-:-:S05]  /*0600*/  I2FP.F32.S32 R3, R0 ;  /* 0x0000000000037245 */ /* 0x001fca0000201400 */
[----:B------:R-:W-:-:S04]  /*0610*/  FFMA.FTZ R2, R3, -1.5707962512969970703, R18 ;  /* 0xbfc90fda03027823 */ /* 0x000fc80000010012 */
[----:B------:R-:W-:-:S04]  /*0620*/  FFMA.FTZ R2, R3, -7.5497894158615963534e-08, R2 ;  /* 0xb3a2216803027823 */ /* 0x000fc80000010002 */
[----:B------:R-:W-:Y:S01]  /*0630*/  FFMA.FTZ R2, R3, -5.3903029534742383927e-15, R2 ;  /* 0xa7c234c503027823 */ /* 0x000fe20000010002 */
[----:B----4-:R-:W-:Y:S02]  /*0640*/  SEL R14, R14, RZ, P0 ;  /* 0x000000ff0e0e7207 */ /* 0x010fe40000000000 */
[----:B------:R-:W-:Y:S02]  /*0650*/  SEL R15, R15, RZ, P0 ;  /* 0x000000ff0f0f7207 */ /* 0x000fe40000000000 */
[----:B-----5:R-:W-:Y:S02]  /*0660*/  SEL R19, R19, RZ, P4 ;  /* 0x000000ff13137207 */ /* 0x020fe40002000000 */
[----:B------:R-:W-:Y:S01]  /*0670*/  SEL R20, R20, RZ, P4 ;  /* 0x000000ff14147207 */ /* 0x000fe20002000000 */
[----:B------:R-:W-:Y:S06]  /*0680*/  @!P5 BRA `(.L_x_1) ;  /* 0x0000000000ecd947 */ /* 0x000fec0003800000 */
[----:B------:R-:W-:-:S13]  /*0690*/  FSETP.NEU.AND P0, PT, R21, +INF , PT ;  /* 0x7f8000001500780b */ /* 0x000fda0003f0d000 */
[----:B------:R-:W-:Y:S01]  /*06a0*/  @!P0 FMUL.FTZ R2, RZ, R18 ;  /* 0x00000012ff028220 */ /* 0x000fe20000410000 */
[----:B------:R-:W-:Y:S01]  /*06b0*/  @!P0 IMAD.MOV.U32 R0, RZ, RZ, RZ ;  /* 0x000000ffff008224 */ /* 0x000fe200078e00ff */
[----:B------:R-:W-:Y:S06]  /*06c0*/  @!P0 BRA `(.L_x_1) ;  /* 0x0000000000dc8947 */ /* 0x000fec0003800000 */
[----:B------:R-:W-:Y:S01]  /*06d0*/  SHF.R.U32.HI R21, RZ, 0x17, R18 ;  /* 0x00000017ff157819 */ /* 0x000fe20000011612 */
[----:B------:R-:W-:Y:S01]  /*06e0*/  IMAD.SHL.U32 R3, R18, 0x100, RZ ;  /* 0x0000010012037824 */ /* 0x000fe200078e00ff */
[----:B------:R-:W-:Y:S01]  /*06f0*/  ULDC.64 UR6, c[0x4][0x8] ;  /* 0x0100020000067ab9 */ /* 0x000fe20000000a00 */
[----:B------:R-:W-:Y:S01]  /*0700*/  IMAD.MOV.U32 R2, RZ, RZ, RZ ;  /* 0x000000ffff027224 */ /* 0x000fe200078e00ff */
[----:B------:R-:W-:Y:S01]  /*0710*/  LOP3.LUT R0, R21, 0xe0, RZ, 0xc0, !PT ;  /* 0x000000e015007812 */ /* 0x000fe200078ec0ff */
[----:B------:R-:W-:Y:S01]  /*0720*/  IMAD.MOV.U32 R5, RZ, RZ, RZ ;  /* 0x000000ffff057224 */ /* 0x000fe200078e00ff */
[----:B------:R-:W-:Y:S01]  /*0730*/  LOP3.LUT R25, R3, 0x80000000, RZ, 0xfc, !PT ;  /* 0x8000000003197812 */ /* 0x000fe200078efcff */
[----:B------:R-:W-:Y:S02]  /*0740*/  IMAD.MOV.U32 R24, RZ, RZ, RZ ;  /* 0x000000ffff187224 */ /* 0x000fe400078e00ff */
[----:B------:R-:W-:Y:S02]  /*0750*/  VIADD R4, R0, 0xffffff80 ;  /* 0xffffff8000047836 */ /* 0x000fe40000000000 */
[----:B------:R-:W-:-:S03]  /*0760*/  IMAD.MOV.U32 R0, RZ, RZ, R1 ;  /* 0x000000ffff007224 */ /* 0x000fc600078e0001 */
[----:B------:R-:W-:-:S07]  /*0770*/  SHF.R.U32.HI R4, RZ, 0x5, R4 ;  /* 0x00000005ff047819 */ /* 0x000fce0000011604 */
.L_x_2:
[----:B------:R-:W-:-:S04]  /*0780*/  IADD3 R6, P0, R5, UR6, RZ ;  /* 0x0000000605067c10 */ /* 0x000fc8000ff1e0ff */
[----:B------:R-:W-:-:S06]  /*0790*/  IADD3.X R7, R24, UR7, RZ, P0, !PT ;  /* 0x0000000718077c10 */ /* 0x000fcc00087fe4ff */
[----:B------:R-:W2:Y:S01]  /*07a0*/  LDG.E.CONSTANT R7, desc[UR4][R6.64] ;  /* 0x0000000406077981 */ /* 0x000ea2000c1e9900 */
[----:B------:R-:W-:Y:S01]  /*07b0*/  IADD3 R5, P4, R5, 0x4, RZ ;  /* 0x0000000405057810 */ /* 0x000fe20007f9e0ff */
[----:B------:R-:W-:-:S03]  /*07c0*/  IMAD.MOV.U32 R3, RZ, RZ, RZ ;  /* 0x000000ffff037224 */ /* 0x000fc600078e00ff */
[----:B------:R-:W-:Y:S01]  /*07d0*/  ISETP.NE.U32.AND P0, PT, R5, 0x18, PT ;  /* 0x000000180500780c */ /* 0x000fe20003f05070 */
[----:B------:R-:W-:-:S05]  /*07e0*/  IMAD.X R24, RZ, RZ, R24, P4 ;  /* 0x000000ffff187224 */ /* 0x000fca00020e0618 */
[----:B------:R-:W-:Y:S01]  /*07f0*/  ISETP.NE.AND.EX P0, PT, R24, RZ, PT, P0 ;  /* 0x000000ff1800720c */ /* 0x000fe20003f05300 */
[----:B--2---:R-:W-:-:S04]  /*0800*/  IMAD.WIDE.U32 R22, R25, R7, R2 ;  /* 0x0000000719167225 */ /* 0x004fc800078e0002 */
[----:B------:R-:W-:Y:S01]  /*0810*/  IMAD.MOV.U32 R2, RZ, RZ, R23 ;  /* 0x000000ffff027224 */ /* 0x000fe200078e0017 */
[----:B------:R0:W-:Y:S02]  /*0820*/  STL [R0], R22 ;  /* 0x0000001600007387 */ /* 0x0001e40000100800 */
[----:B0-----:R-:W-:-:S05]  /*0830*/  VIADD R0, R0, 0x4 ;  /* 0x0000000400007836 */ /* 0x001fca0000000000 */
[----:B------:R-:W-:Y:S05]  /*0840*/  @P0 BRA `(.L_x_2) ;  /* 0xfffffffc00cc0947 */ /* 0x000fea000383ffff */
[----:B------:R-:W-:Y:S01]  /*0850*/  LOP3.LUT P0, R6, R21, 0x1f, RZ, 0xc0, !PT ;  /* 0x0000001f15067812 */ /* 0x000fe2000780c0ff */
[----:B------:R-:W-:Y:S01]  /*0860*/  IMAD R21, R4, -0x4, R1 ;  /* 0xfffffffc04157824 */ /* 0x000fe200078e0201 */
[----:B------:R0:W-:Y:S04]  /*0870*/  STL [R1+0x18], R2 ;  /* 0x0000180201007387 */ /* 0x0001e80000100800 */
[----:B------:R-:W2:Y:S04]  /*0880*/  LDL R0, [R21+0x18] ;  /* 0x0000180015007983 */ /* 0x000ea80000100800 */
[----:B------:R-:W3:Y:S04]  /*0890*/  LDL R3, [R21+0x14] ;  /* 0x0000140015037983 */ /* 0x000ee80000100800 */
[----:B------:R-:W4:Y:S01]  /*08a0*/  @P0 LDL R7, [R21+0x10] ;  /* 0x0000100015070983 */ /* 0x000f220000100800 */
[----:B------:R-:W-:Y:S01]  /*08b0*/  @P0 IADD3 R4, -R6, 0x20, RZ ;  /* 0x0000002006040810 */ /* 0x000fe20007ffe1ff */
[----:B------:R-:W-:Y:S01]  /*08c0*/  UMOV UR6, 0x54442d19 ;  /* 0x54442d1900067882 */ /* 0x000fe20000000000 */
[----:B------:R-:W-:Y:S01]  /*08d0*/  UMOV UR7, 0x3bf921fb ;  /* 0x3bf921fb00077882 */ /* 0x000fe20000000000 */
[----:B--2---:R-:W-:-:S02]  /*08e0*/  @P0 SHF.L.U32 R5, R0, R6, RZ ;  /* 0x0000000600050219 */ /* 0x004fc400000006ff */
[----:B---3--:R-:W-:Y:S02]  /*08f0*/  @P0 SHF.L.U32 R6, R3, R6, RZ ;  /* 0x0000000603060219 */ /* 0x008fe400000006ff */
[-C--:B----4-:R-:W-:Y:S02]  /*0900*/  @P0 SHF.R.U32.HI R7, RZ, R4.reuse, R7 ;  /* 0x00000004ff070219 */ /* 0x090fe40000011607 */
[----:B------:R-:W-:-:S03]  /*0910*/  @P0 SHF.R.U32.HI R4, RZ, R4, R3 ;  /* 0x00000004ff040219 */ /* 0x000fc60000011603 */
[----:B------:R-:W-:Y:S02]  /*0920*/  @P0 IMAD.IADD R3, R6, 0x1, R7 ;  /* 0x0000000106030824 */ /* 0x000fe400078e0207 */
[----:B------:R-:W-:-:S05]  /*0930*/  @P0 IMAD.IADD R0, R5, 0x1, R4 ;  /* 0x0000000105000824 */ /* 0x000fca00078e0204 */
[C---:B------:R-:W-:Y:S01]  /*0940*/  SHF.L.W.U32.HI R7, R3.reuse, 0x2, R0 ;  /* 0x0000000203077819 */ /* 0x040fe20000010e00 */
[----:B------:R-:W-:-:S03]  /*0950*/  IMAD.SHL.U32 R3, R3, 0x4, RZ ;  /* 0x0000000403037824 */ /* 0x000fc600078e00ff */
[----:B------:R-:W-:-:S04]  /*0960*/  SHF.R.S32.HI R4, RZ, 0x1f, R7 ;  /* 0x0000001fff047819 */ /* 0x000fc80000011407 */
[C---:B0-----:R-:W-:Y:S02]  /*0970*/  LOP3.LUT R2, R4.reuse, R3, RZ, 0x3c, !PT ;  /* 0x0000000304027212 */ /* 0x041fe400078e3cff */
[----:B------:R-:W-:-:S06]  /*0980*/  LOP3.LUT R3, R4, R7, RZ, 0x3c, !PT ;  /* 0x0000000704037212 */ /* 0x000fcc00078e3cff */
[----:B------:R-:W0:Y:S01]  /*0990*/  I2F.F64.S64 R2, R2 ;  /* 0x0000000200027312 */ /* 0x000e220000301c00 */
[----:B------:R-:W-:Y:S02]  /*09a0*/  ISETP.GE.AND P0, PT, R18, RZ, PT ;  /* 0x000000ff1200720c */ /* 0x000fe40003f06270 */
[----:B------:R-:W-:Y:S01]  /*09b0*/  SHF.R.U32.HI R0, RZ, 0x1e, R0 ;  /* 0x0000001eff007819 */ /* 0x000fe20000011600 */
[----:B0-----:R-:W-:-:S03]  /*09c0*/  DMUL R4, R2, UR6 ;  /* 0x0000000602047c28 */ /* 0x001fc60008000000 */
[C---:B------:R-:W-:Y:S02]  /*09d0*/  LEA.HI R0, R7.reuse, R0, RZ, 0x1 ;  /* 0x0000000007007211 */ /* 0x040fe400078f08ff */
[----:B------:R-:W-:-:S05]  /*09e0*/  LOP3.LUT R18, R7, R18, RZ, 0x3c, !PT ;  /* 0x0000001207127212 */ /* 0x000fca00078e3cff */
[----:B------:R-:W0:Y:S01]  /*09f0*/  F2F.F32.F64 R4, R4 ;  /* 0x0000000400047310 */ /* 0x000e220000301000 */
[----:B------:R-:W-:Y:S01]  /*0a00*/  ISETP.GE.AND P4, PT, R18, RZ, PT ;  /* 0x000000ff1200720c */ /* 0x000fe20003f86270 */
[----:B------:R-:W-:-:S04]  /*0a10*/  IMAD.MOV R6, RZ, RZ, -R0 ;  /* 0x000000ffff067224 */ /* 0x000fc800078e0a00 */
[----:B------:R-:W-:Y:S01]  /*0a20*/  @!P0 IMAD.MOV.U32 R0, RZ, RZ, R6 ;  /* 0x000000ffff008224 */ /* 0x000fe200078e0006 */
[----:B0-----:R-:W-:-:S07]  /*0a30*/  FSEL R2, -R4, R4, !P4 ;  /* 0x0000000404027208 */ /* 0x001fce0006000100 */
.L_x_1:
[----:B------:R-:W-:Y:S05]  /*0a40*/  BSYNC B0 ;  /* 0x0000000000007941 */ /* 0x000fea0003800000 */
.L_x_0:
[----:B------:R-:W-:Y:S01]  /*0a50*/  LOP3.LUT R3, R0, 0x1, RZ, 0xc0, !PT ;  /* 0x0000000100037812 */ /* 0x000fe200078ec0ff */
[----:B------:R-:W-:Y:S01]  /*0a60*/  FMUL R19, R19, R20 ;  /* 0x0000001413137220 */ /* 0x000fe20000400000 */
[----:B------:R-:W-:Y:S01]  /*0a70*/  FMUL.FTZ R20, R2, R2 ;  /* 0x0000000202147220 */ /* 0x000fe20000410000 */
[----:B------:R-:W-:Y:S01]  /*0a80*/  LOP3.LUT P4, RZ, R0, 0x2, RZ, 0xc0, !PT ;  /* 0x0000000200ff7812 */ /* 0x000fe2000788c0ff */
[----:B------:R-:W-:Y:S01]  /*0a90*/  IMAD.MOV.U32 R4, RZ, RZ, 0x3c0885e4 ;  /* 0x3c0885e4ff047424 */ /* 0x000fe200078e00ff */
[----:B------:R-:W-:Y:S01]  /*0aa0*/  ISETP.NE.U32.AND P0, PT, R3, 0x1, PT ;  /* 0x000000010300780c */ /* 0x000fe20003f05070 */
[C---:B------:R-:W-:Y:S01]  /*0ab0*/  FMUL R6, R19.reuse, 0.63661974668502807617 ;  /* 0x3f22f98313067820 */ /* 0x040fe20000400000 */
[----:B------:R-:W-:Y:S01]  /*0ac0*/  IMAD.MOV.U32 R3, RZ, RZ, -0x46b2bead ;  /* 0xb94d4153ff037424 */ /* 0x000fe200078e00ff */
[----:B------:R-:W-:Y:S01]  /*0ad0*/  BSSY B0, `(.L_x_3) ;  /* 0x000004f000007945 */ /* 0x000fe20003800000 */
[----:B------:R-:W-:Y:S01]  /*0ae0*/  FSEL R0, R2, 1, P0 ;  /* 0x3f80000002007808 */ /* 0x000fe20000000000 */
[----:B------:R-:W-:-:S02]  /*0af0*/  FADD.FTZ R2, |R19|, -RZ ;  /* 0x800000ff13027221 */ /* 0x000fc40000010200 */
[----:B------:R-:W0:Y:S02]  /*0b00*/  F2I.FTZ.NTZ R6, R6 ;  /* 0x0000000600067305 */ /* 0x000e240000213100 */
[----:B------:R-:W-:-:S04]  /*0b10*/  FFMA.FTZ R7, R20, R0, RZ ;  /* 0x0000000014077223 */ /* 0x000fc800000100ff */
[----:B------:R-:W-:Y:S02]  /*0b20*/  @!P0 IMAD.MOV.U32 R5, RZ, RZ, 0x37cbac00 ;  /* 0x37cbac00ff058424 */ /* 0x000fe400078e00ff */
[----:B------:R-:W-:Y:S02]  /*0b30*/  @!P0 IMAD.MOV.U32 R4, RZ, RZ, 0x3d2aaabb ;  /* 0x3d2aaabbff048424 */ /* 0x000fe400078e00ff */
[----:B------:R-:W-:Y:S01]  /*0b40*/  @!P0 FFMA.FTZ R3, R20, R5, -0.0013887860113754868507 ;  /* 0xbab607ed14038423 */ /* 0x000fe20000010005 */
[----:B------:R-:W-:Y:S02]  /*0b50*/  IMAD.MOV.U32 R5, RZ, RZ, -0x41d55558 ;  /* 0xbe2aaaa8ff057424 */ /* 0x000fe400078e00ff */
[----:B------:R-:W-:Y:S01]  /*0b60*/  @!P0 IMAD.MOV.U32 R5, RZ, RZ, -0x41000001 ;  /* 0xbeffffffff058424 */ /* 0x000fe200078e00ff */
[----:B------:R-:W-:Y:S01]  /*0b70*/  FSETP.GE.AND P0, PT, R2, 105615, PT ;  /* 0x47ce47800200780b */ /* 0x000fe20003f06000 */
[----:B------:R-:W-:Y:S01]  /*0b80*/  FFMA.FTZ R4, R20, R3, R4 ;  /* 0x0000000314047223 */ /* 0x000fe20000010004 */
[----:B0-----:R-:W-:-:S03]  /*0b90*/  I2FP.F32.S32 R18, R6 ;  /* 0x0000000600127245 */ /* 0x001fc60000201400 */
[----:B------:R-:W-:Y:S02]  /*0ba0*/  FFMA.FTZ R5, R20, R4, R5 ;  /* 0x0000000414057223 */ /* 0x000fe40000010005 */
[C---:B------:R-:W-:Y:S02]  /*0bb0*/  FFMA.FTZ R3, R18.reuse, -1.5707962512969970703, R19 ;  /* 0xbfc90fda12037823 */ /* 0x040fe40000010013 */
[----:B------:R-:W-:Y:S02]  /*0bc0*/  FFMA.FTZ R0, R7, R5, R0 ;  /* 0x0000000507007223 */ /* 0x000fe40000010000 */
[----:B------:R-:W-:Y:S02]  /*0bd0*/  FFMA.FTZ R3, R18, -7.5497894158615963534e-08, R3 ;  /* 0xb3a2216812037823 */ /* 0x000fe40000010003 */
[----:B------:R-:W-:Y:S02]  /*0be0*/  @P4 FFMA.FTZ R0, R0, -1, RZ ;  /* 0xbf80000000004823 */ /* 0x000fe400000100ff */
[----:B------:R-:W-:Y:S01]  /*0bf0*/  FFMA.FTZ R7, R18, -5.3903029534742383927e-15, R3 ;  /* 0xa7c234c512077823 */ /* 0x000fe20000010003 */
        /* <DEDUP_REMOVED lines=16> */
.L_x_5:
        /* <DEDUP_REMOVED lines=23> */
[-C--:B----4-:R-:W-:Y:S02]  /*0e70*/  @P0 SHF.R.U32.HI R18, RZ, R6.reuse, R7 ;  /* 0x00000006ff120219 */ /* 0x090fe40000011607 */
[----:B---3--:R-:W-:Y:S02]  /*0e80*/  @P0 SHF.R.U32.HI R6, RZ, R6, R3 ;  /* 0x00000006ff060219 */ /* 0x008fe40000011603 */
[----:B------:R-:W-:-:S03]  /*0e90*/  @P0 SHF.L.U32 R7, R3, R24, RZ ;  /* 0x0000001803070219 */ /* 0x000fc600000006ff */
[----:B------:R-:W-:Y:S02]  /*0ea0*/  @P0 IMAD.IADD R2, R5, 0x1, R6 ;  /* 0x0000000105020824 */ /* 0x000fe400078e0206 */
[----:B------:R-:W-:-:S05]  /*0eb0*/  @P0 IMAD.IADD R3, R7, 0x1, R18 ;  /* 0x0000000107030824 */ /* 0x000fca00078e0212 */
[C---:B------:R-:W-:Y:S01]  /*0ec0*/  SHF.L.W.U32.HI R6, R3.reuse, 0x2, R2 ;  /* 0x0000000203067819 */ /* 0x040fe20000010e02 */
[----:B------:R-:W-:-:S03]  /*0ed0*/  IMAD.SHL.U32 R3, R3, 0x4, RZ ;  /* 0x0000000403037824 */ /* 0x000fc600078e00ff */
[----:B0-----:R-:W-:-:S04]  /*0ee0*/  SHF.R.S32.HI R4, RZ, 0x1f, R6 ;  /* 0x0000001fff047819 */ /* 0x001fc80000011406 */
[C---:B------:R-:W-:Y:S02]  /*0ef0*/  LOP3.LUT R20, R4.reuse, R3, RZ, 0x3c, !PT ;  /* 0x0000000304147212 */ /* 0x040fe400078e3cff */
[----:B------:R-:W-:-:S04]  /*0f00*/  LOP3.LUT R21, R4, R6, RZ, 0x3c, !PT ;  /* 0x0000000604157212 */ /* 0x000fc800078e3cff */
[----:B------:R-:W0:Y:S01]  /*0f10*/  I2F.F64.S64 R4, R20 ;  /* 0x0000001400047312 */ /* 0x000e220000301c00 */
[----:B------:R-:W-:Y:S02]  /*0f20*/  ISETP.GE.AND P0, PT, R19, RZ, PT ;  /* 0x000000ff1300720c */ /* 0x000fe40003f06270 */
[----:B------:R-:W-:Y:S01]  /*0f30*/  SHF.R.U32.HI R2, RZ, 0x1e, R2 ;  /* 0x0000001eff027819 */ /* 0x000fe20000011602 */
[----:B0-----:R-:W-:Y:S01]  /*0f40*/  DMUL R4, R4, UR6 ;  /* 0x0000000604047c28 */ /* 0x001fe20008000000 */
[C---:B------:R-:W-:Y:S02]  /*0f50*/  LOP3.LUT R19, R6.reuse, R19, RZ, 0x3c, !PT ;  /* 0x0000001306137212 */ /* 0x040fe400078e3cff */
[----:B------:R-:W-:-:S07]  /*0f60*/  LEA.HI R6, R6, R2, RZ, 0x1 ;  /* 0x0000000206067211 */ /* 0x000fce00078f08ff */
[----:B------:R-:W0:Y:S01]  /*0f70*/  F2F.F32.F64 R4, R4 ;  /* 0x0000000400047310 */ /* 0x000e220000301000 */
[----:B------:R-:W-:Y:S01]  /*0f80*/  ISETP.GE.AND P4, PT, R19, RZ, PT ;  /* 0x000000ff1300720c */ /* 0x000fe20003f86270 */
[----:B------:R-:W-:-:S04]  /*0f90*/  IMAD.MOV R2, RZ, RZ, -R6 ;  /* 0x000000ffff027224 */ /* 0x000fc800078e0a06 */
[----:B------:R-:W-:Y:S01]  /*0fa0*/  @!P0 IMAD.MOV.U32 R6, RZ, RZ, R2 ;  /* 0x000000ffff068224 */ /* 0x000fe200078e0002 */
[----:B0-----:R-:W-:-:S07]  /*0fb0*/  FSEL R7, -R4, R4, !P4 ;  /* 0x0000000404077208 */ /* 0x001fce0006000100 */
.L_x_4:
[----:B------:R-:W-:Y:S05]  /*0fc0*/  BSYNC B0 ;  /* 0x0000000000007941 */ /* 0x000fea0003800000 */
.L_x_3:
[C---:B------:R-:W-:Y:S01]  /*0fd0*/  VIADD R2, R13.reuse, 0xffffffb0 ;  /* 0xffffffb00d027836 */ /* 0x040fe20000000000 */
[----:B------:R-:W-:Y:S02]  /*0fe0*/  ISETP.GT.AND P0, PT, R13, 0x4f, !P3 ;  /* 0x0000004f0d00780c */ /* 0x000fe40005f04270 */
[----:B------:R-:W-:Y:S02]  /*0ff0*/  CS2R R18, SRZ ;  /* 0x0000000000127805 */ /* 0x000fe4000001ff00 */
[----:B------:R-:W-:-:S04]  /*1000*/  SHF.R.S32.HI R3, RZ, 0x1f, R2 ;  /* 0x0000001fff037819 */ /* 0x000fc80000011402 */
[----:B------:R-:W-:-:S04]  /*1010*/  LEA.HI R3, R3, R2, RZ, 0x4 ;  /* 0x0000000203037211 */ /* 0x000fc800078f20ff */
[----:B------:R-:W-:Y:S02]  /*1020*/  SHF.R.S32.HI R4, RZ, 0x4, R3 ;  /* 0x00000004ff047819 */ /* 0x000fe40000011403 */
[----:B------:R-:W-:Y:S02]  /*1030*/  LOP3.LUT R3, R3, 0xfffffff0, RZ, 0xc0, !PT ;  /* 0xfffffff003037812 */ /* 0x000fe400078ec0ff */
[----:B------:R-:W-:-:S03]  /*1040*/  LEA.HI R5, R4, R4, RZ, 0x2 ;  /* 0x0000000404057211 */ /* 0x000fc600078f10ff */
[----:B------:R-:W-:Y:S01]  /*1050*/  IMAD.IADD R3, R2, 0x1, -R3 ;  /* 0x0000000102037824 */ /* 0x000fe200078e0a03 */
[----:B------:R-:W-:-:S03]  /*1060*/  LOP3.LUT R5, R5, 0xfffffffc, RZ, 0xc0, !PT ;  /* 0xfffffffc05057812 */ /* 0x000fc600078ec0ff */
[----:B------:R-:W-:Y:S02]  /*1070*/  IMAD R3, R16, 0x10, R3 ;  /* 0x0000001010037824 */ /* 0x000fe400078e0203 */
[----:B------:R-:W-:Y:S02]  /*1080*/  IMAD.IADD R5, R4, 0x1, -R5 ;  /* 0x0000000104057824 */ /* 0x000fe400078e0a05 */
[----:B------:R-:W-:-:S04]  /*1090*/  IMAD.WIDE R2, R3, 0x4, R10 ;  /* 0x0000000403027825 */ /* 0x000fc800078e020a */
[----:B------:R-:W-:Y:S01]  /*10a0*/  IMAD.WIDE R4, R5, 0x4, R8 ;  /* 0x0000000405047825 */ /* 0x000fe200078e0208 */
[----:B------:R0:W2:Y:S04]  /*10b0*/  @P0 LDG.E.EL R18, desc[UR4][R2.64] ;  /* 0x0000000402120981 */ /* 0x0000a8000c2e1900 */
[----:B------:R1:W3:Y:S01]  /*10c0*/  @P0 LDG.E.EL R19, desc[UR4][R4.64] ;  /* 0x0000000404130981 */ /* 0x0002e2000c2e1900 */
[----:B------:R-:W-:-:S05]  /*10d0*/  VIADD R17, R17, 0xffffffb0 ;  /* 0xffffffb011117836 */ /* 0x000fca0000000000 */
[----:B------:R-:W-:Y:S01]  /*10e0*/  SHF.R.S32.HI R20, RZ, 0x1f, R17 ;  /* 0x0000001fff147819 */ /* 0x000fe20000011411 */
[----:B0-----:R-:W-:-:S03]  /*10f0*/  IMAD.MOV.U32 R3, RZ, RZ, RZ ;  /* 0x000000ffff037224 */ /* 0x001fc600078e00ff */
        /* <DEDUP_REMOVED lines=8> */
[----:B------:R-:W-:Y:S02]  /*1180*/  IMAD.MOV.U32 R16, RZ, RZ, RZ ;  /* 0x000000ffff107224 */ /* 0x000fe400078e00ff */
[----:B------:R-:W-:-:S04]  /*1190*/  IMAD.WIDE R10, R17, 0x4, R10 ;  /* 0x00000004110a7825 */ /* 0x000fc800078e020a */
[----:B------:R-:W-:Y:S01]  /*11a0*/  IMAD.WIDE R20, R21, 0x4, R8 ;  /* 0x0000000415147825 */ /* 0x000fe200078e0208 */
[----:B------:R0:W4:Y:S04]  /*11b0*/  @P0 LDG.E.EL R3, desc[UR4][R10.64] ;  /* 0x000000040a030981 */ /* 0x000128000c2e1900 */
[----:B------:R-:W5:Y:S01]  /*11c0*/  @P0 LDG.E.EL R16, desc[UR4][R20.64] ;  /* 0x0000000414100981 */ /* 0x000f62000c2e1900 */
[----:B------:R-:W-:Y:S01]  /*11d0*/  LOP3.LUT R2, R6, 0x1, RZ, 0xc0, !PT ;  /* 0x0000000106027812 */ /* 0x000fe200078ec0ff */
[----:B-1----:R-:W-:Y:S01]  /*11e0*/  IMAD.MOV.U32 R5, RZ, RZ, 0x3c0885e4 ;  /* 0x3c0885e4ff057424 */ /* 0x002fe200078e00ff */
[----:B------:R-:W-:Y:S02]  /*11f0*/  BSSY B0, `(.L_x_6) ;  /* 0x0000059000007945 */ /* 0x000fe40003800000 */
[----:B------:R-:W-:Y:S01]  /*1200*/  ISETP.NE.U32.AND P4, PT, R2, 0x1, PT ;  /* 0x000000010200780c */ /* 0x000fe20003f85070 */
[----:B0-----:R-:W-:Y:S01]  /*1210*/  FMUL.FTZ R11, R7, R7 ;  /* 0x00000007070b7220 */ /* 0x001fe20000410000 */
[----:B------:R-:W-:-:S11]  /*1220*/  IMAD.MOV.U32 R2, RZ, RZ, -0x46b2bead ;  /* 0xb94d4153ff027424 */ /* 0x000fd600078e00ff */
[----:B------:R-:W-:Y:S02]  /*1230*/  @!P4 IMAD.MOV.U32 R8, RZ, RZ, 0x37cbac00 ;  /* 0x37cbac00ff08c424 */ /* 0x000fe400078e00ff */
[----:B------:R-:W-:Y:S02]  /*1240*/  @!P4 IMAD.MOV.U32 R5, RZ, RZ, 0x3d2aaabb ;  /* 0x3d2aaabbff05c424 */ /* 0x000fe400078e00ff */
[C---:B------:R-:W-:Y:S01]  /*1250*/  @!P4 FFMA.FTZ R2, R11.reuse, R8, -0.0013887860113754868507 ;  /* 0xbab607ed0b02c423 */ /* 0x040fe20000010008 */
[----:B------:R-:W-:Y:S02]  /*1260*/  IMAD.MOV.U32 R8, RZ, RZ, -0x41d55558 ;  /* 0xbe2aaaa8ff087424 */ /* 0x000fe400078e00ff */
[----:B------:R-:W-:Y:S02]  /*1270*/  @!P4 IMAD.MOV.U32 R8, RZ, RZ, -0x41000001 ;  /* 0xbeffffffff08c424 */ /* 0x000fe400078e00ff */
[----:B------:R-:W-:Y:S01]  /*1280*/  FFMA.FTZ R5, R11, R2, R5 ;  /* 0x000000020b057223 */ /* 0x000fe20000010005 */
[----:B------:R-:W-:-:S02]  /*1290*/  FSEL R2, R7, 1, P4 ;  /* 0x3f80000007027808 */ /* 0x000fc40002000000 */
[----:B------:R-:W-:Y:S01]  /*12a0*/  LOP3.LUT P4, RZ, R6, 0x2, RZ, 0xc0, !PT ;  /* 0x0000000206ff7812 */ /* 0x000fe2000788c0ff */
[C---:B------:R-:W-:Y:S02]  /*12b0*/  FFMA.FTZ R5, R11.reuse, R5, R8 ;  /* 0x000000050b057223 */ /* 0x040fe40000010008 */
[----:B------:R-:W-:-:S04]  /*12c0*/  FFMA.FTZ R11, R11, R2, RZ ;  /* 0x000000020b0b7223 */ /* 0x000fc800000100ff */
[----:B------:R-:W-:-:S06]  /*12d0*/  FFMA.FTZ R2, R11, R5, R2 ;  /* 0x000000050b027223 */ /* 0x000fcc0000010002 */
[----:B------:R-:W-:Y:S01]  /*12e0*/  @P4 FFMA.FTZ R2, R2, -1, RZ ;  /* 0xbf80000002024823 */ /* 0x000fe200000100ff */
[----:B--2---:R-:W-:Y:S02]  /*12f0*/  SEL R9, R18, RZ, P0 ;  /* 0x000000ff12097207 */ /* 0x004fe40000000000 */
[----:B---3--:R-:W-:-:S05]  /*1300*/  SEL R4, R19, RZ, P0 ;  /* 0x000000ff13047207 */ /* 0x008fca0000000000 */
[----:B------:R-:W-:-:S04]  /*1310*/  FMUL R9, R9, R4 ;  /* 0x0000000409097220 */ /* 0x000fc80000400000 */
[C---:B------:R-:W-:Y:S01]  /*1320*/  FMUL R4, R9.reuse, 0.63661974668502807617 ;  /* 0x3f22f98309047820 */ /* 0x040fe20000400000 */
[----:B------:R-:W-:-:S05]  /*1330*/  FADD.FTZ R6, |R9|, -RZ ;  /* 0x800000ff09067221 */ /* 0x000fca0000010200 */
[----:B------:R-:W0:Y:S01]  /*1340*/  F2I.FTZ.NTZ R4, R4 ;  /* 0x0000000400047305 */ /* 0x000e220000213100 */
[----:B------:R-:W-:Y:S02]  /*1350*/  FSETP.GE.AND P5, PT, R6, 105615, PT ;  /* 0x47ce47800600780b */ /* 0x000fe40003fa6000 */
[----:B0-----:R-:W-:-:S05]  /*1360*/  I2FP.F32.S32 R10, R4 ;  /* 0x00000004000a7245 */ /* 0x001fca0000201400 */
[----:B------:R-:W-:Y:S01]  /*1370*/  FFMA.FTZ R7, R10, -1.5707962512969970703, R9 ;  /* 0xbfc90fda0a077823 */ /* 0x000fe20000010009 */
[----:B----4-:R-:W-:-:S03]  /*1380*/  SEL R11, R3, RZ, P0 ;  /* 0x000000ff030b7207 */ /* 0x010fc60000000000 */
[----:B------:R-:W-:Y:S01]  /*1390*/  FFMA.FTZ R7, R10, -7.5497894158615963534e-08, R7 ;  /* 0xb3a221680a077823 */ /* 0x000fe20000010007 */
[----:B-----5:R-:W-:-:S03]  /*13a0*/  SEL R16, R16, RZ, P0 ;  /* 0x000000ff10107207 */ /* 0x020fc60000000000 */
        /* <DEDUP_REMOVED lines=17> */
.L_x_8:
        /* <DEDUP_REMOVED lines=22> */
[----:B---3--:R-:W-:-:S02]  /*1620*/  @P0 SHF.L.U32 R7, R3, R18, RZ ;  /* 0x0000001203070219 */ /* 0x008fc400000006ff */
[-C--:B----4-:R-:W-:Y:S02]  /*1630*/  @P0 SHF.R.U32.HI R10, RZ, R5.reuse, R8 ;  /* 0x00000005ff0a0219 */ /* 0x090fe40000011608 */
[----:B--2---:R-:W-:Y:S02]  /*1640*/  @P0 SHF.R.U32.HI R8, RZ, R5, R6 ;  /* 0x00000005ff080219 */ /* 0x004fe40000011606 */
[----:B------:R-:W-:-:S03]  /*1650*/  @P0 SHF.L.U32 R5, R6, R18, RZ ;  /* 0x0000001206050219 */ /* 0x000fc600000006ff */
[----:B------:R-:W-:Y:S02]  /*1660*/  @P0 IMAD.IADD R3, R7, 0x1, R8 ;  /* 0x0000000107030824 */ /* 0x000fe400078e0208 */
[----:B------:R-:W-:-:S05]  /*1670*/  @P0 IMAD.IADD R6, R5, 0x1, R10 ;  /* 0x0000000105060824 */ /* 0x000fca00078e020a */
[C---:B------:R-:W-:Y:S01]  /*1680*/  SHF.L.W.U32.HI R8, R6.reuse, 0x2, R3 ;  /* 0x0000000206087819 */ /* 0x040fe20000010e03 */
[----:B------:R-:W-:-:S03]  /*1690*/  IMAD.SHL.U32 R6, R6, 0x4, RZ ;  /* 0x0000000406067824 */ /* 0x000fc600078e00ff */
[----:B------:R-:W-:-:S04]  /*16a0*/  SHF.R.S32.HI R5, RZ, 0x1f, R8 ;  /* 0x0000001fff057819 */ /* 0x000fc80000011408 */
[C---:B------:R-:W-:Y:S02]  /*16b0*/  LOP3.LUT R18, R5.reuse, R6, RZ, 0x3c, !PT ;  /* 0x0000000605127212 */ /* 0x040fe400078e3cff */
[----:B------:R-:W-:-:S04]  /*16c0*/  LOP3.LUT R19, R5, R8, RZ, 0x3c, !PT ;  /* 0x0000000805137212 */ /* 0x000fc800078e3cff */
[----:B0-----:R-:W0:Y:S01]  /*16d0*/  I2F.F64.S64 R4, R18 ;  /* 0x0000001200047312 */ /* 0x001e220000301c00 */
        /* <DEDUP_REMOVED lines=10> */
.L_x_7:
[----:B------:R-:W-:Y:S05]  /*1780*/  BSYNC B0 ;  /* 0x0000000000007941 */ /* 0x000fea0003800000 */
.L_x_6:
[----:B------:R-:W-:Y:S01]  /*1790*/  LOP3.LUT R3, R4, 0x1, RZ, 0xc0, !PT ;  /* 0x0000000104037812 */ /* 0x000fe200078ec0ff */
[----:B------:R-:W-:Y:S01]  /*17a0*/  FMUL R11, R11, R16 ;  /* 0x000000100b0b7220 */ /* 0x000fe20000400000 */
[----:B------:R-:W-:Y:S01]  /*17b0*/  FMUL.FTZ R9, R10, R10 ;  /* 0x0000000a0a097220 */ /* 0x000fe20000410000 */
[----:B------:R-:W-:Y:S01]  /*17c0*/  VIADD R7, R4, 0x1 ;  /* 0x0000000104077836 */ /* 0x000fe20000000000 */
[----:B------:R-:W-:Y:S01]  /*17d0*/  ISETP.NE.U32.AND P0, PT, R3, 0x1, PT ;  /* 0x000000010300780c */ /* 0x000fe20003f05070 */
[----:B------:R-:W-:Y:S01]  /*17e0*/  FMUL R5, R11, 0.63661974668502807617 ;  /* 0x3f22f9830b057820 */ /* 0x000fe20000400000 */
[----:B------:R-:W-:Y:S01]  /*17f0*/  IMAD.MOV.U32 R3, RZ, RZ, -0x46b2bead ;  /* 0xb94d4153ff037424 */ /* 0x000fe200078e00ff */
[----:B------:R-:W-:Y:S01]  /*1800*/  BSSY B0, `(.L_x_9) ;  /* 0x0000052000007945 */ /* 0x000fe20003800000 */
[----:B------:R-:W-:Y:S01]  /*1810*/  IMAD.MOV.U32 R6, RZ, RZ, 0x3c0885e4 ;  /* 0x3c0885e4ff067424 */ /* 0x000fe200078e00ff */
[----:B------:R-:W-:Y:S01]  /*1820*/  LOP3.LUT P4, RZ, R7, 0x2, RZ, 0xc0, !PT ;  /* 0x0000000207ff7812 */ /* 0x000fe2000788c0ff */
[----:B------:R-:W-:Y:S01]  /*1830*/  IMAD.MOV.U32 R4, RZ, RZ, -0x41d55558 ;  /* 0xbe2aaaa8ff047424 */ /* 0x000fe200078e00ff */
[----:B------:R-:W0:Y:S06]  /*1840*/  F2I.FTZ.NTZ R5, R5 ;  /* 0x0000000500057305 */ /* 0x000e2c0000213100 */
[----:B------:R-:W-:-:S02]  /*1850*/  @P0 IMAD.MOV.U32 R8, RZ, RZ, 0x37cbac00 ;  /* 0x37cbac00ff080424 */ /* 0x000fc400078e00ff */
[----:B------:R-:W-:Y:S02]  /*1860*/  @P0 IMAD.MOV.U32 R6, RZ, RZ, 0x3d2aaabb ;  /* 0x3d2aaabbff060424 */ /* 0x000fe400078e00ff */
[----:B------:R-:W-:Y:S01]  /*1870*/  @P0 FFMA.FTZ R3, R9, R8, -0.0013887860113754868507 ;  /* 0xbab607ed09030423 */ /* 0x000fe20000010008 */
[----:B------:R-:W-:-:S03]  /*1880*/  @P0 IMAD.MOV.U32 R4, RZ, RZ, -0x41000001 ;  /* 0xbeffffffff040424 */ /* 0x000fc600078e00ff */
[----:B------:R-:W-:Y:S01]  /*1890*/  FFMA.FTZ R7, R9, R3, R6 ;  /* 0x0000000309077223 */ /* 0x000fe20000010006 */
[----:B------:R-:W-:Y:S01]  /*18a0*/  FSEL R3, R10, 1, !P0 ;  /* 0x3f8000000a037808 */ /* 0x000fe20004000000 */
[----:B------:R-:W-:Y:S01]  /*18b0*/  FADD.FTZ R10, |R11|, -RZ ;  /* 0x800000ff0b0a7221 */ /* 0x000fe20000010200 */
[----:B0-----:R-:W-:Y:S01]  /*18c0*/  I2FP.F32.S32 R6, R5 ;  /* 0x0000000500067245 */ /* 0x001fe20000201400 */
[C---:B------:R-:W-:Y:S02]  /*18d0*/  FFMA.FTZ R4, R9.reuse, R7, R4 ;  /* 0x0000000709047223 */ /* 0x040fe40000010004 */
[----:B------:R-:W-:Y:S01]  /*18e0*/  FFMA.FTZ R8, R9, R3, RZ ;  /* 0x0000000309087223 */ /* 0x000fe200000100ff */
[----:B------:R-:W-:Y:S01]  /*18f0*/  FSETP.GE.AND P0, PT, R10, 105615, PT ;  /* 0x47ce47800a00780b */ /* 0x000fe20003f06000 */
[----:B------:R-:W-:Y:S02]  /*1900*/  FFMA.FTZ R7, R6, -1.5707962512969970703, R11 ;  /* 0xbfc90fda06077823 */ /* 0x000fe4000001000b */
[----:B------:R-:W-:-:S02]  /*1910*/  FFMA.FTZ R3, R8, R4, R3 ;  /* 0x0000000408037223 */ /* 0x000fc40000010003 */
[C---:B------:R-:W-:Y:S02]  /*1920*/  FFMA.FTZ R7, R6.reuse, -7.5497894158615963534e-08, R7 ;  /* 0xb3a2216806077823 */ /* 0x040fe40000010007 */
[----:B------:R-:W-:Y:S02]  /*1930*/  @P4 FFMA.FTZ R3, R3, -1, RZ ;  /* 0xbf80000003034823 */ /* 0x000fe400000100ff */
[----:B------:R-:W-:-:S04]  /*1940*/  FFMA.FTZ R4, R6, -5.3903029534742383927e-15, R7 ;  /* 0xa7c234c506047823 */ /* 0x000fc80000010007 */
[----:B------:R-:W-:Y:S05]  /*1950*/  @!P0 BRA `(.L_x_10) ;  /* 0x0000000000f08947 */ /* 0x000fea0003800000 */
        /* <DEDUP_REMOVED lines=15> */
.L_x_11:
[----:B------:R-:W-:-:S04]  /*1a50*/  IADD3 R8, P0, R10, UR6, RZ ;  /* 0x000000060a087c10 */ /* 0x000fc8000ff1e0ff */
[----:B------:R-:W-:-:S05]  /*1a60*/  IADD3.X R9, R18, UR7, RZ, P0, !PT ;  /* 0x0000000712097c10 */ /* 0x000fca00087fe4ff */
[----:B------:R0:W2:Y:S01]  /*1a70*/  LDG.E.CONSTANT R17, desc[UR4][R8.64] ;  /* 0x0000000408117981 */ /* 0x0000a2000c1e9900 */
[----:B------:R-:W-:-:S04]  /*1a80*/  IADD3 R10, P4, R10, 0x4, RZ ;  /* 0x000000040a0a7810 */ /* 0x000fc80007f9e0ff */
[----:B------:R-:W-:Y:S01]  /*1a90*/  ISETP.NE.U32.AND P0, PT, R10, 0x18, PT ;  /* 0x000000180a00780c */ /* 0x000fe20003f05070 */
[----:B------:R-:W-:Y:S02]  /*1aa0*/  IMAD.X R18, RZ, RZ, R18, P4 ;  /* 0x000000ffff127224 */ /* 0x000fe400020e0612 */
[----:B0-----:R-:W-:-:S03]  /*1ab0*/  IMAD.MOV.U32 R8, RZ, RZ, R4 ;  /* 0x000000ffff087224 */ /* 0x001fc600078e0004 */
[----:B------:R-:W-:Y:S01]  /*1ac0*/  ISETP.NE.AND.EX P0, PT, R18, RZ, PT, P0 ;  /* 0x000000ff1200720c */ /* 0x000fe20003f05300 */
[----:B------:R-:W-:Y:S02]  /*1ad0*/  IMAD.MOV.U32 R9, RZ, RZ, RZ ;  /* 0x000000ffff097224 */ /* 0x000fe400078e00ff */
[----:B--2---:R-:W-:-:S04]  /*1ae0*/  IMAD.WIDE.U32 R16, R7, R17, R8 ;  /* 0x0000001107107225 */ /* 0x004fc800078e0008 */
[----:B------:R-:W-:Y:S01]  /*1af0*/  IMAD.MOV.U32 R4, RZ, RZ, R17 ;  /* 0x000000ffff047224 */ /* 0x000fe200078e0011 */
[----:B------:R0:W-:Y:S02]  /*1b00*/  STL [R5], R16 ;  /* 0x0000001005007387 */ /* 0x0001e40000100800 */
[----:B0-----:R-:W-:-:S03]  /*1b10*/  VIADD R5, R5, 0x4 ;  /* 0x0000000405057836 */ /* 0x001fc60000000000 */
        /* <DEDUP_REMOVED lines=16> */
[C---:B0-----:R-:W-:Y:S01]  /*1c20*/  SHF.L.W.U32.HI R4, R6.reuse, 0x2, R5 ;  /* 0x0000000206047819 */ /* 0x041fe20000010e05 */
[----:B------:R-:W-:-:S03]  /*1c30*/  IMAD.SHL.U32 R6, R6, 0x4, RZ ;  /* 0x0000000406067824 */ /* 0x000fc600078e00ff */
[----:B------:R-:W-:-:S04]  /*1c40*/  SHF.R.S32.HI R7, RZ, 0x1f, R4 ;  /* 0x0000001fff077819 */ /* 0x000fc80000011404 */
[C---:B------:R-:W-:Y:S02]  /*1c50*/  LOP3.LUT R8, R7.reuse, R6, RZ, 0x3c, !PT ;  /* 0x0000000607087212 */ /* 0x040fe400078e3cff */
[----:B------:R-:W-:-:S04]  /*1c60*/  LOP3.LUT R9, R7, R4, RZ, 0x3c, !PT ;  /* 0x0000000407097212 */ /* 0x000fc800078e3cff */
[----:B------:R-:W0:Y:S01]  /*1c70*/  I2F.F64.S64 R6, R8 ;  /* 0x0000000800067312 */ /* 0x000e220000301c00 */
[----:B------:R-:W-:Y:S02]  /*1c80*/  ISETP.GE.AND P0, PT, R11, RZ, PT ;  /* 0x000000ff0b00720c */ /* 0x000fe40003f06270 */
[----:B------:R-:W-:Y:S01]  /*1c90*/  SHF.R.U32.HI R5, RZ, 0x1e, R5 ;  /* 0x0000001eff057819 */ /* 0x000fe20000011605 */
[----:B0-----:R-:W-:-:S03]  /*1ca0*/  DMUL R6, R6, UR6 ;  /* 0x0000000606067c28 */ /* 0x001fc60008000000 */
[C---:B------:R-:W-:Y:S02]  /*1cb0*/  LEA.HI R5, R4.reuse, R5, RZ, 0x1 ;  /* 0x0000000504057211 */ /* 0x040fe400078f08ff */
[----:B------:R-:W-:-:S05]  /*1cc0*/  LOP3.LUT R11, R4, R11, RZ, 0x3c, !PT ;  /* 0x0000000b040b7212 */ /* 0x000fca00078e3cff */
[----:B------:R-:W0:Y:S01]  /*1cd0*/  F2F.F32.F64 R6, R6 ;  /* 0x0000000600067310 */ /* 0x000e220000301000 */
[----:B------:R-:W-:Y:S01]  /*1ce0*/  IMAD.MOV R4, RZ, RZ, -R5 ;  /* 0x000000ffff047224 */ /* 0x000fe200078e0a05 */
[----:B------:R-:W-:-:S03]  /*1cf0*/  ISETP.GE.AND P4, PT, R11, RZ, PT ;  /* 0x000000ff0b00720c */ /* 0x000fc60003f86270 */
[----:B------:R-:W-:Y:S01]  /*1d00*/  @!P0 IMAD.MOV.U32 R5, RZ, RZ, R4 ;  /* 0x000000ffff058224 */ /* 0x000fe200078e0004 */
[----:B0-----:R-:W-:-:S09]  /*1d10*/  FSEL R4, -R6, R6, !P4 ;  /* 0x0000000606047208 */ /* 0x001fd20006000100 */
.L_x_10:
[----:B------:R-:W-:Y:S05]  /*1d20*/  BSYNC B0 ;  /* 0x0000000000007941 */ /* 0x000fea0003800000 */
.L_x_9:
[C---:B------:R-:W-:Y:S01]  /*1d30*/  LOP3.LUT R6, R5.reuse, 0x1, RZ, 0xc0, !PT ;  /* 0x0000000105067812 */ /* 0x040fe200078ec0ff */
[----:B------:R-:W-:Y:S01]  /*1d40*/  FMUL.FTZ R16, R4, R4 ;  /* 0x0000000404107220 */ /* 0x000fe20000410000 */
[----:B------:R-:W-:Y:S02]  /*1d50*/  IMAD.MOV.U32 R8, RZ, RZ, -0x46b2bead ;  /* 0xb94d4153ff087424 */ /* 0x000fe400078e00ff */
[----:B------:R-:W-:Y:S01]  /*1d60*/  ISETP.NE.U32.AND P0, PT, R6, 0x1, PT ;  /* 0x000000010600780c */ /* 0x000fe20003f05070 */
[----:B------:R-:W-:Y:S02]  /*1d70*/  VIADD R10, R5, 0x1 ;  /* 0x00000001050a7836 */ /* 0x000fe40000000000 */
[----:B------:R-:W-:Y:S01]  /*1d80*/  IMAD.MOV.U32 R9, RZ, RZ, 0x3c0885e4 ;  /* 0x3c0885e4ff097424 */ /* 0x000fe200078e00ff */
[----:B------:R-:W-:Y:S01]  /*1d90*/  FSEL R4, R4, 1, !P0 ;  /* 0x3f80000004047808 */ /* 0x000fe20004000000 */
[----:B------:R-:W-:Y:S01]  /*1da0*/  IMAD.MOV.U32 R5, RZ, RZ, -0x41d55558 ;  /* 0xbe2aaaa8ff057424 */ /* 0x000fe200078e00ff */
[----:B------:R-:W-:-:S07]  /*1db0*/  LOP3.LUT P4, RZ, R10, 0x2, RZ, 0xc0, !PT ;  /* 0x000000020aff7812 */ /* 0x000fce000788c0ff */
[----:B------:R-:W-:Y:S02]  /*1dc0*/  @P0 IMAD.MOV.U32 R7, RZ, RZ, 0x37cbac00 ;  /* 0x37cbac00ff070424 */ /* 0x000fe400078e00ff */
[----:B------:R-:W-:Y:S02]  /*1dd0*/  @P0 IMAD.MOV.U32 R9, RZ, RZ, 0x3d2aaabb ;  /* 0x3d2aaabbff090424 */ /* 0x000fe400078e00ff */
[C---:B------:R-:W-:Y:S01]  /*1de0*/  @P0 FFMA.FTZ R8, R16.reuse, R7, -0.0013887860113754868507 ;  /* 0xbab607ed10080423 */ /* 0x040fe20000010007 */
[----:B------:R-:W-:Y:S01]  /*1df0*/  @P0 IMAD.MOV.U32 R5, RZ, RZ, -0x41000001 ;  /* 0xbeffffffff050424 */ /* 0x000fe200078e00ff */
[----:B------:R-:W0:Y:S01]  /*1e00*/  LDC.64 R6, c[0x0][0x220] ;  /* 0x00008800ff067b82 */ /* 0x000e220000000a00 */
[----:B------:R-:W-:Y:S01]  /*1e10*/  ISETP.GE.AND P0, PT, R13, 0x50, PT ;  /* 0x000000500d00780c */ /* 0x000fe20003f06270 */
[C---:B------:R-:W-:Y:S01]  /*1e20*/  FFMA.FTZ R8, R16.reuse, R8, R9 ;  /* 0x0000000810087223 */ /* 0x040fe20000010009 */
[----:B------:R-:W-:-:S03]  /*1e30*/  FFMA.FTZ R9, R16, R4, RZ ;  /* 0x0000000410097223 */ /* 0x000fc600000100ff */
[----:B------:R-:W-:-:S04]  /*1e40*/  FFMA.FTZ R5, R16, R8, R5 ;  /* 0x0000000810057223 */ /* 0x000fc80000010005 */
[----:B------:R-:W-:-:S04]  /*1e50*/  FFMA.FTZ R4, R9, R5, R4 ;  /* 0x0000000509047223 */ /* 0x000fc80000010004 */
[----:B------:R-:W-:Y:S01]  /*1e60*/  @P4 FFMA.FTZ R4, R4, -1, RZ ;  /* 0xbf80000004044823 */ /* 0x000fe200000100ff */
[----:B------:R-:W-:Y:S02]  /*1e70*/  @!P0 FSEL R3, R0, RZ, !P1 ;  /* 0x000000ff00038208 */ /* 0x000fe40004800000 */
[----:B------:R-:W-:Y:S02]  /*1e80*/  @!P0 FSEL R4, R2, RZ, !P1 ;  /* 0x000000ff02048208 */ /* 0x000fe40004800000 */
[----:B------:R-:W-:Y:S02]  /*1e90*/  SEL R14, R14, R3, !P2 ;  /* 0x000000030e0e7207 */ /* 0x000fe40005000000 */
[----:B------:R-:W-:Y:S01]  /*1ea0*/  SEL R15, R15, R4, !P2 ;  /* 0x000000040f0f7207 */ /* 0x000fe20005000000 */
[----:B0-----:R-:W-:Y:S01]  /*1eb0*/  IMAD.WIDE R6, R12, 0x4, R6 ;  /* 0x000000040c067825 */ /* 0x001fe200078e0206 */
[----:B------:R-:W-:Y:S06]  /*1ec0*/  @P3 EXIT ;  /* 0x000000000000394d */ /* 0x000fec0003800000 */
[----:B------:R-:W-:Y:S01]  /*1ed0*/  STG.E.64 desc[UR4][R6.64], R14 ;  /* 0x0000000e06007986 */ /* 0x000fe2000c101b04 */
[----:B------:R-:W-:Y:S05]  /*1ee0*/  EXIT ;  /* 0x000000000000794d */ /* 0x000fea0003800000 */
.L_x_12:
[----:B------:R-:W-:-:S00]  /*1ef0*/  BRA `(.L_x_12) ;  /* 0xfffffffc00fc7947 */ /* 0x000fc0000383ffff */
[----:B------:R-:W-:-:S00]  /*1f00*/  NOP ;  /* 0x0000000000007918 */ /* 0x000fc00000000000 */
[----:B------:R-:W-:-:S00]  /*1f10*/  NOP ;  /* 0x0000000000007918 */ /* 0x000fc00000000000 */
[----:B------:R-:W-:-:S00]  /*1f20*/  NOP ;  /* 0x0000000000007918 */ /* 0x000fc00000000000 */
[----:B------:R-:W-:-:S00]  /*1f30*/  NOP ;  /* 0x0000000000007918 */ /* 0x000fc00000000000 */
[----:B------:R-:W-:-:S00]  /*1f40*/  NOP ;  /* 0x0000000000007918 */ /* 0x000fc00000000000 */
[----:B------:R-:W-:-:S00]  /*1f50*/  NOP ;  /* 0x0000000000007918 */ /* 0x000fc00000000000 */
[----:B------:R-:W-:-:S00]  /*1f60*/  NOP ;  /* 0x0000000000007918 */ /* 0x000fc00000000000 */
[----:B------:R-:W-:-:S00]  /*1f70*/  NOP ;  /* 0x0000000000007918 */ /* 0x000fc00000000000 */
.L_x_13:


//--------------------- .nv.global.init           --------------------------
	.section	.nv.global.init,"aw",@progbits
	.align	4
.nv.global.init:
	.type		__cudart_i2opi_f,@object
	.size		__cudart_i2opi_f,(_$_str - __cudart_i2opi_f)
__cudart_i2opi_f:
        /*0000*/ 	.byte	0x41, 0x90, 0x43, 0x3c, 0x99, 0x95, 0x62, 0xdb, 0xc0, 0xdd, 0x34, 0xf5, 0xd1, 0x57, 0x27, 0xfc
        /*0010*/ 	.byte	0x29, 0x15, 0x44, 0x4e, 0x6e, 0x83, 0xf9, 0xa2
	.type		_$_str,@object
	.size		_$_str,(.L_0 - _$_str)
_$_str:
        /*0018*/ 	.byte	0x5f, 0x5f, 0x43, 0x55, 0x44, 0x41, 0x5f, 0x46, 0x54, 0x5a, 0x00
.L_0:


//--------------------- .nv.constant0.triton_poi_fused_cat_0 --------------------------
	.section	.nv.constant0.triton_poi_fused_cat_0,"a",@progbits
	.sectionflags	@""
	.align	4
.nv.constant0.triton_poi_fused_cat_0:
	.zero		556
